//
// Generated by NVIDIA NVVM Compiler
//
// Compiler Build ID: CL-36424714
// Cuda compilation tools, release 13.0, V13.0.88
// Based on NVVM 20.0.0
//

.version 9.0
.target sm_100
.address_size 64

	// .globl	_Z10matMulCUDAP6__halfS0_S0_

.visible .entry _Z10matMulCUDAP6__halfS0_S0_(
	.param .u64 .ptr .align 1 _Z10matMulCUDAP6__halfS0_S0__param_0,
	.param .u64 .ptr .align 1 _Z10matMulCUDAP6__halfS0_S0__param_1,
	.param .u64 .ptr .align 1 _Z10matMulCUDAP6__halfS0_S0__param_2
)
{
	.reg .pred 	%p<5>;
	.reg .b16 	%rs<102>;
	.reg .b32 	%r<18>;
	.reg .b32 	%f<2>;
	.reg .b64 	%rd<18>;

	ld.param.u64 	%rd5, [_Z10matMulCUDAP6__halfS0_S0__param_0];
	ld.param.u64 	%rd6, [_Z10matMulCUDAP6__halfS0_S0__param_1];
	ld.param.u64 	%rd7, [_Z10matMulCUDAP6__halfS0_S0__param_2];
	mov.u32 	%r8, %ctaid.y;
	mov.u32 	%r9, %ntid.y;
	mov.u32 	%r10, %tid.y;
	mad.lo.s32 	%r1, %r8, %r9, %r10;
	mov.u32 	%r11, %ctaid.x;
	mov.u32 	%r12, %ntid.x;
	mov.u32 	%r13, %tid.x;
	mad.lo.s32 	%r2, %r11, %r12, %r13;
	setp.gt.u32 	%p1, %r1, 1023;
	setp.gt.s32 	%p2, %r2, 1023;
	or.pred  	%p3, %p1, %p2;
	@%p3 bra 	$L__BB0_4;
	mov.f32 	%f1, 0f00000000;
	// begin inline asm
	{  cvt.rn.f16.f32 %rs101, %f1;}

	// end inline asm
	shl.b32 	%r3, %r1, 10;
	mul.wide.u32 	%rd8, %r3, 2;
	cvta.to.global.u64 	%rd9, %rd5;
	add.s64 	%rd10, %rd8, %rd9;
	add.s64 	%rd17, %rd10, 16;
	cvta.to.global.u64 	%rd11, %rd6;
	add.s64 	%rd2, %rd11, 16384;
	mov.b32 	%r17, 0;
	mov.u32 	%r16, %r2;
$L__BB0_2:
	mul.wide.s32 	%rd12, %r16, 2;
	add.s64 	%rd13, %rd2, %rd12;
	ld.global.u16 	%rs6, [%rd17+-16];
	ld.global.u16 	%rs7, [%rd13+-16384];
	// begin inline asm
	{mul.f16 %rs5,%rs6,%rs7;
}
	// end inline asm
	// begin inline asm
	{add.f16 %rs8,%rs101,%rs5;
}
	// end inline asm
	ld.global.u16 	%rs12, [%rd17+-14];
	ld.global.u16 	%rs13, [%rd13+-14336];
	// begin inline asm
	{mul.f16 %rs11,%rs12,%rs13;
}
	// end inline asm
	// begin inline asm
	{add.f16 %rs14,%rs8,%rs11;
}
	// end inline asm
	ld.global.u16 	%rs18, [%rd17+-12];
	ld.global.u16 	%rs19, [%rd13+-12288];
	// begin inline asm
	{mul.f16 %rs17,%rs18,%rs19;
}
	// end inline asm
	// begin inline asm
	{add.f16 %rs20,%rs14,%rs17;
}
	// end inline asm
	ld.global.u16 	%rs24, [%rd17+-10];
	ld.global.u16 	%rs25, [%rd13+-10240];
	// begin inline asm
	{mul.f16 %rs23,%rs24,%rs25;
}
	// end inline asm
	// begin inline asm
	{add.f16 %rs26,%rs20,%rs23;
}
	// end inline asm
	ld.global.u16 	%rs30, [%rd17+-8];
	ld.global.u16 	%rs31, [%rd13+-8192];
	// begin inline asm
	{mul.f16 %rs29,%rs30,%rs31;
}
	// end inline asm
	// begin inline asm
	{add.f16 %rs32,%rs26,%rs29;
}
	// end inline asm
	ld.global.u16 	%rs36, [%rd17+-6];
	ld.global.u16 	%rs37, [%rd13+-6144];
	// begin inline asm
	{mul.f16 %rs35,%rs36,%rs37;
}
	// end inline asm
	// begin inline asm
	{add.f16 %rs38,%rs32,%rs35;
}
	// end inline asm
	ld.global.u16 	%rs42, [%rd17+-4];
	ld.global.u16 	%rs43, [%rd13+-4096];
	// begin inline asm
	{mul.f16 %rs41,%rs42,%rs43;
}
	// end inline asm
	// begin inline asm
	{add.f16 %rs44,%rs38,%rs41;
}
	// end inline asm
	ld.global.u16 	%rs48, [%rd17+-2];
	ld.global.u16 	%rs49, [%rd13+-2048];
	// begin inline asm
	{mul.f16 %rs47,%rs48,%rs49;
}
	// end inline asm
	// begin inline asm
	{add.f16 %rs50,%rs44,%rs47;
}
	// end inline asm
	ld.global.u16 	%rs54, [%rd17];
	ld.global.u16 	%rs55, [%rd13];
	// begin inline asm
	{mul.f16 %rs53,%rs54,%rs55;
}
	// end inline asm
	// begin inline asm
	{add.f16 %rs56,%rs50,%rs53;
}
	// end inline asm
	ld.global.u16 	%rs60, [%rd17+2];
	ld.global.u16 	%rs61, [%rd13+2048];
	// begin inline asm
	{mul.f16 %rs59,%rs60,%rs61;
}
	// end inline asm
	// begin inline asm
	{add.f16 %rs62,%rs56,%rs59;
}
	// end inline asm
	ld.global.u16 	%rs66, [%rd17+4];
	ld.global.u16 	%rs67, [%rd13+4096];
	// begin inline asm
	{mul.f16 %rs65,%rs66,%rs67;
}
	// end inline asm
	// begin inline asm
	{add.f16 %rs68,%rs62,%rs65;
}
	// end inline asm
	ld.global.u16 	%rs72, [%rd17+6];
	ld.global.u16 	%rs73, [%rd13+6144];
	// begin inline asm
	{mul.f16 %rs71,%rs72,%rs73;
}
	// end inline asm
	// begin inline asm
	{add.f16 %rs74,%rs68,%rs71;
}
	// end inline asm
	ld.global.u16 	%rs78, [%rd17+8];
	ld.global.u16 	%rs79, [%rd13+8192];
	// begin inline asm
	{mul.f16 %rs77,%rs78,%rs79;
}
	// end inline asm
	// begin inline asm
	{add.f16 %rs80,%rs74,%rs77;
}
	// end inline asm
	ld.global.u16 	%rs84, [%rd17+10];
	ld.global.u16 	%rs85, [%rd13+10240];
	// begin inline asm
	{mul.f16 %rs83,%rs84,%rs85;
}
	// end inline asm
	// begin inline asm
	{add.f16 %rs86,%rs80,%rs83;
}
	// end inline asm
	ld.global.u16 	%rs90, [%rd17+12];
	ld.global.u16 	%rs91, [%rd13+12288];
	// begin inline asm
	{mul.f16 %rs89,%rs90,%rs91;
}
	// end inline asm
	// begin inline asm
	{add.f16 %rs92,%rs86,%rs89;
}
	// end inline asm
	ld.global.u16 	%rs96, [%rd17+14];
	ld.global.u16 	%rs97, [%rd13+14336];
	// begin inline asm
	{mul.f16 %rs95,%rs96,%rs97;
}
	// end inline asm
	// begin inline asm
	{add.f16 %rs101,%rs92,%rs95;
}
	// end inline asm
	add.s32 	%r17, %r17, 16;
	add.s64 	%rd17, %rd17, 32;
	add.s32 	%r16, %r16, 16384;
	setp.ne.s32 	%p4, %r17, 1024;
	@%p4 bra 	$L__BB0_2;
	add.s32 	%r15, %r3, %r2;
	cvta.to.global.u64 	%rd14, %rd7;
	mul.wide.s32 	%rd15, %r15, 2;
	add.s64 	%rd16, %rd14, %rd15;
	st.global.u16 	[%rd16], %rs101;
$L__BB0_4:
	ret;

}


// ===== COMPILED SASS (sm_100) =====

	.target	sm_100

	.elftype	@"ET_EXEC"


//--------------------- .note.nv.tkinfo           --------------------------
	.section	.note.nv.tkinfo,"",@"SHT_NOTE"
	.sectionflags	@"SHF_NOTE_NV_TKINFO"
	.tkinfo
        /*0018*/ 	.word	0x00000002
        /*0030*/ 	.string	""
        /*0030*/ 	.string	"ptxas"
        /*0030*/ 	.string	"Cuda compilation tools, release 13.0, V13.0.88"
        /*0030*/ 	.string	"Build cuda_13.0.r13.0/compiler.36424714_0"
        /*0030*/ 	.string	"-arch sm_100 -m 64 "



//--------------------- .note.nv.cuinfo           --------------------------
	.section	.note.nv.cuinfo,"",@"SHT_NOTE"
	.sectionflags	@"SHF_NOTE_NV_CUINFO"
        /*0018*/ 	.short	0x0002
        /*001a*/ 	.short	0x0064
        /*001c*/ 	.short	0x0082
	.zero		2


//--------------------- .nv.info                  --------------------------
	.section	.nv.info,"",@"SHT_CUDA_INFO"
	.align	4


	//----- nvinfo : EIATTR_REGCOUNT
	.align		4
        /*0000*/ 	.byte	0x04, 0x2f
        /*0002*/ 	.short	(.L_1 - .L_0)
	.align		4
.L_0:
        /*0004*/ 	.word	index@(_Z10matMulCUDAP6__halfS0_S0_)
        /*0008*/ 	.word	0x0000001f


	//----- nvinfo : EIATTR_FRAME_SIZE
	.align		4
.L_1:
        /*000c*/ 	.byte	0x04, 0x11
        /*000e*/ 	.short	(.L_3 - .L_2)
	.align		4
.L_2:
        /*0010*/ 	.word	index@(_Z10matMulCUDAP6__halfS0_S0_)
        /*0014*/ 	.word	0x00000000


	//----- nvinfo : EIATTR_MIN_STACK_SIZE
	.align		4
.L_3:
        /*0018*/ 	.byte	0x04, 0x12
        /*001a*/ 	.short	(.L_5 - .L_4)
	.align		4
.L_4:
        /*001c*/ 	.word	index@(_Z10matMulCUDAP6__halfS0_S0_)
        /*0020*/ 	.word	0x00000000
.L_5:


//--------------------- .nv.compat                --------------------------
	.section	.nv.compat,"",@"SHT_CUDA_COMPAT_INFO"
	.align	4
        /*0000*/ 	.byte	0x02, 0x09, 0x00, 0x00, 0x02, 0x02, 0x01, 0x00, 0x02, 0x05, 0x05, 0x00, 0x03, 0x07, 0x01, 0x01
        /*0010*/ 	.byte	0x02, 0x03, 0x00, 0x00, 0x02, 0x06, 0x01, 0x00, 0x04, 0x0b, 0x08, 0x00, 0x09, 0x00, 0x00, 0x00
        /*0020*/ 	.byte	0x00, 0x00, 0x00, 0x00


//--------------------- .nv.info._Z10matMulCUDAP6__halfS0_S0_ --------------------------
	.section	.nv.info._Z10matMulCUDAP6__halfS0_S0_,"",@"SHT_CUDA_INFO"
	.sectionflags	@""
	.align	4


	//----- nvinfo : EIATTR_CUDA_API_VERSION
	.align		4
        /*0000*/ 	.byte	0x04, 0x37
        /*0002*/ 	.short	(.L_7 - .L_6)
.L_6:
        /*0004*/ 	.word	0x00000082


	//----- nvinfo : EIATTR_KPARAM_INFO
	.align		4
.L_7:
        /*0008*/ 	.byte	0x04, 0x17
        /*000a*/ 	.short	(.L_9 - .L_8)
.L_8:
        /*000c*/ 	.word	0x00000000
        /*0010*/ 	.short	0x0002
        /*0012*/ 	.short	0x0010
        /*0014*/ 	.byte	0x00, 0xf5, 0x21, 0x00


	//----- nvinfo : EIATTR_KPARAM_INFO
	.align		4
.L_9:
        /*0018*/ 	.byte	0x04, 0x17
        /*001a*/ 	.short	(.L_11 - .L_10)
.L_10:
        /*001c*/ 	.word	0x00000000
        /*0020*/ 	.short	0x0001
        /*0022*/ 	.short	0x0008
        /*0024*/ 	.byte	0x00, 0xf5, 0x21, 0x00


	//----- nvinfo : EIATTR_KPARAM_INFO
	.align		4
.L_11:
        /*0028*/ 	.byte	0x04, 0x17
        /*002a*/ 	.short	(.L_13 - .L_12)
.L_12:
        /*002c*/ 	.word	0x00000000
        /*0030*/ 	.short	0x0000
        /*0032*/ 	.short	0x0000
        /*0034*/ 	.byte	0x00, 0xf5, 0x21, 0x00


	//----- nvinfo : EIATTR_SPARSE_MMA_MASK
	.align		4
.L_13:
        /*0038*/ 	.byte	0x03, 0x50
        /*003a*/ 	.short	0x0000


	//----- nvinfo : EIATTR_MAXREG_COUNT
	.align		4
        /*003c*/ 	.byte	0x03, 0x1b
        /*003e*/ 	.short	0x00ff


	//----- nvinfo : EIATTR_MERCURY_ISA_VERSION
	.align		4
        /*0040*/ 	.byte	0x03, 0x5f
        /*0042*/ 	.short	0x0101


	//----- nvinfo : EIATTR_VRC_CTA_INIT_COUNT
	.align		4
        /*0044*/ 	.byte	0x02, 0x4a
	.zero		1
	.zero		1


	//----- nvinfo : EIATTR_EXIT_INSTR_OFFSETS
	.align		4
        /*0048*/ 	.byte	0x04, 0x1c
        /*004a*/ 	.short	(.L_15 - .L_14)


	//   ....[0]....
.L_14:
        /*004c*/ 	.word	0x000000b0


	//   ....[1]....
        /*0050*/ 	.word	0x00000550


	//----- nvinfo : EIATTR_CBANK_PARAM_SIZE
	.align		4
.L_15:
        /*0054*/ 	.byte	0x03, 0x19
        /*0056*/ 	.short	0x0018


	//----- nvinfo : EIATTR_PARAM_CBANK
	.align		4
        /*0058*/ 	.byte	0x04, 0x0a
        /*005a*/ 	.short	(.L_17 - .L_16)
	.align		4
.L_16:
        /*005c*/ 	.word	index@(.nv.constant0._Z10matMulCUDAP6__halfS0_S0_)
        /*0060*/ 	.short	0x0380
        /*0062*/ 	.short	0x0018


	//----- nvinfo : EIATTR_SW_WAR
	.align		4
.L_17:
        /*0064*/ 	.byte	0x04, 0x36
        /*0066*/ 	.short	(.L_19 - .L_18)
.L_18:
        /*0068*/ 	.word	0x00000008
.L_19:


//--------------------- .nv.callgraph             --------------------------
	.section	.nv.callgraph,"",@"SHT_CUDA_CALLGRAPH"
	.align	4
	.sectionentsize	8
	.align		4
        /*0000*/ 	.word	0x00000000
	.align		4
        /*0004*/ 	.word	0xffffffff
	.align		4
        /*0008*/ 	.word	0x00000000
	.align		4
        /*000c*/ 	.word	0xfffffffe
	.align		4
        /*0010*/ 	.word	0x00000000
	.align		4
        /*0014*/ 	.word	0xfffffffd
	.align		4
        /*0018*/ 	.word	0x00000000
	.align		4
        /*001c*/ 	.word	0xfffffffc


//--------------------- .text._Z10matMulCUDAP6__halfS0_S0_ --------------------------
	.section	.text._Z10matMulCUDAP6__halfS0_S0_,"ax",@progbits
	.align	128
        .global         _Z10matMulCUDAP6__halfS0_S0_
        .type           _Z10matMulCUDAP6__halfS0_S0_,@function
        .size           _Z10matMulCUDAP6__halfS0_S0_,(.L_x_2 - _Z10matMulCUDAP6__halfS0_S0_)
        .other          _Z10matMulCUDAP6__halfS0_S0_,@"STO_CUDA_ENTRY STV_DEFAULT"
_Z10matMulCUDAP6__halfS0_S0_:
.text._Z10matMulCUDAP6__halfS0_S0_:
[----:B------:R-:W-:Y:S01]  /*0000*/  LDC R1, c[0x0][0x37c] ;  /* 0x0000df00ff017b82 */ /* 0x000fe20000000800 */
[----:B------:R-:W0:Y:S07]  /*0010*/  S2R R3, SR_TID.X ;  /* 0x0000000000037919 */ /* 0x000e2e0000002100 */
[----:B------:R-:W1:Y:S01]  /*0020*/  LDC R7, c[0x0][0x364] ;  /* 0x0000d900ff077b82 */ /* 0x000e620000000800 */
[----:B------:R-:W1:Y:S07]  /*0030*/  S2R R2, SR_TID.Y ;  /* 0x0000000000027919 */ /* 0x000e6e0000002200 */
[----:B------:R-:W0:Y:S08]  /*0040*/  S2UR UR5, SR_CTAID.X ;  /* 0x00000000000579c3 */ /* 0x000e300000002500 */
[----:B------:R-:W0:Y:S08]  /*0050*/  LDC R0, c[0x0][0x360] ;  /* 0x0000d800ff007b82 */ /* 0x000e300000000800 */
[----:B------:R-:W1:Y:S01]  /*0060*/  S2UR UR4, SR_CTAID.Y ;  /* 0x00000000000479c3 */ /* 0x000e620000002600 */
[----:B0-----:R-:W-:-:S05]  /*0070*/  IMAD R0, R0, UR5, R3 ;  /* 0x0000000500007c24 */ /* 0x001fca000f8e0203 */
[----:B------:R-:W-:Y:S01]  /*0080*/  ISETP.GT.AND P0, PT, R0, 0x3ff, PT ;  /* 0x000003ff0000780c */ /* 0x000fe20003f04270 */
[----:B-1----:R-:W-:-:S05]  /*0090*/  IMAD R7, R7, UR4, R2 ;  /* 0x0000000407077c24 */ /* 0x002fca000f8e0202 */
[----:B------:R-:W-:-:S13]  /*00a0*/  ISETP.GT.U32.OR P0, PT, R7, 0x3ff, P0 ;  /* 0x000003ff0700780c */ /* 0x000fda0000704470 */
[----:B------:R-:W-:Y:S05]  /*00b0*/  @P0 EXIT ;  /* 0x000000000000094d */ /* 0x000fea0003800000 */
[----:B------:R-:W0:Y:S01]  /*00c0*/  LDC.64 R2, c[0x0][0x380] ;  /* 0x0000e000ff027b82 */ /* 0x000e220000000a00 */
[----:B------:R-:W1:Y:S01]  /*00d0*/  LDCU.64 UR6, c[0x0][0x388] ;  /* 0x00007100ff0677ac */ /* 0x000e620008000a00 */
[----:B------:R-:W-:Y:S02]  /*00e0*/  SHF.L.U32 R7, R7, 0xa, RZ ;  /* 0x0000000a07077819 */ /* 0x000fe400000006ff */
[----:B------:R-:W-:Y:S01]  /*00f0*/  MOV R6, R0 ;  /* 0x0000000000067202 */ /* 0x000fe20000000f00 */
[----:B------:R-:W2:Y:S01]  /*0100*/  LDCU.64 UR8, c[0x0][0x358] ;  /* 0x00006b00ff0877ac */ /* 0x000ea20008000a00 */
[----:B------:R-:W-:Y:S01]  /*0110*/  PRMT R26, RZ, 0x7610, R26 ;  /* 0x00007610ff1a7816 */ /* 0x000fe2000000001a */
[----:B------:R-:W-:Y:S01]  /*0120*/  UMOV UR4, URZ ;  /* 0x000000ff00047c82 */ /* 0x000fe20008000000 */
[----:B-1----:R-:W-:-:S04]  /*0130*/  UIADD3 UR5, UP0, UPT, UR6, 0x4000, URZ ;  /* 0x0000400006057890 */ /* 0x002fc8000ff1e0ff */
[----:B------:R-:W-:Y:S01]  /*0140*/  UIADD3.X UR6, UPT, UPT, URZ, UR7, URZ, UP0, !UPT ;  /* 0x00000007ff067290 */ /* 0x000fe200087fe4ff */
[----:B0-----:R-:W-:-:S03]  /*0150*/  IMAD.WIDE.U32 R2, R7, 0x2, R2 ;  /* 0x0000000207027825 */ /* 0x001fc600078e0002 */
[----:B------:R-:W-:-:S04]  /*0160*/  IADD3 R4, P0, PT, R2, 0x10, RZ ;  /* 0x0000001002047810 */ /* 0x000fc80007f1e0ff */
[----:B--2---:R-:W-:-:S09]  /*0170*/  IADD3.X R5, PT, PT, RZ, R3, RZ, P0, !PT ;  /* 0x00000003ff057210 */ /* 0x004fd200007fe4ff */
.L_x_0:
[----:B------:R-:W-:Y:S01]  /*0180*/  MOV R2, UR5 ;  /* 0x0000000500027c02 */ /* 0x000fe20008000f00 */
[----:B------:R-:W2:Y:S01]  /*0190*/  LDG.E.U16 R11, desc[UR8][R4.64+-0x10] ;  /* 0xfffff008040b7981 */ /* 0x000ea2000c1e1500 */
[----:B------:R-:W-:-:S03]  /*01a0*/  MOV R3, UR6 ;  /* 0x0000000600037c02 */ /* 0x000fc60008000f00 */
[----:B------:R-:W3:Y:S01]  /*01b0*/  LDG.E.U16 R25, desc[UR8][R4.64+-0xe] ;  /* 0xfffff20804197981 */ /* 0x000ee2000c1e1500 */
[----:B------:R-:W-:-:S03]  /*01c0*/  IMAD.WIDE R2, R6, 0x2, R2 ;  /* 0x0000000206027825 */ /* 0x000fc600078e0202 */
[----:B------:R-:W4:Y:S04]  /*01d0*/  LDG.E.U16 R16, desc[UR8][R4.64+-0xc] ;  /* 0xfffff40804107981 */ /* 0x000f28000c1e1500 */
[----:B------:R-:W2:Y:S04]  /*01e0*/  LDG.E.U16 R8, desc[UR8][R2.64+-0x4000] ;  /* 0xffc0000802087981 */ /* 0x000ea8000c1e1500 */
[----:B------:R-:W3:Y:S04]  /*01f0*/  LDG.E.U16 R24, desc[UR8][R2.64+-0x3800] ;  /* 0xffc8000802187981 */ /* 0x000ee8000c1e1500 */
[----:B------:R-:W4:Y:S04]  /*0200*/  LDG.E.U16 R17, desc[UR8][R2.64+-0x3000] ;  /* 0xffd0000802117981 */ /* 0x000f28000c1e1500 */
[----:B------:R-:W5:Y:S04]  /*0210*/  LDG.E.U16 R19, desc[UR8][R4.64+-0xa] ;  /* 0xfffff60804137981 */ /* 0x000f68000c1e1500 */
        /* <DEDUP_REMOVED lines=11> */
[----:B------:R-:W5:Y:S01]  /*02d0*/  LDG.E.U16 R27, desc[UR8][R4.64+0xe] ;  /* 0x00000e08041b7981 */ /* 0x000f62000c1e1500 */
[----:B--2---:R-:W-:-:S03]  /*02e0*/  HFMA2 R8, R11.H0_H0, R8.H0_H0, R26.H0_H0 ;  /* 0x200000080b087231 */ /* 0x004fc6000004081a */
[----:B------:R-:W2:Y:S01]  /*02f0*/  LDG.E.U16 R11, desc[UR8][R4.64+0x2] ;  /* 0x00000208040b7981 */ /* 0x000ea2000c1e1500 */
[----:B---3--:R-:W-:-:S03]  /*0300*/  HFMA2 R24, R25.H0_H0, R24.H0_H0, R8.H0_H0 ;  /* 0x2000001819187231 */ /* 0x008fc60000040808 */
[----:B------:R-:W2:Y:S01]  /*0310*/  LDG.E.U16 R8, desc[UR8][R2.64+0x800] ;  /* 0x0008000802087981 */ /* 0x000ea2000c1e1500 */
[----:B----4-:R-:W-:-:S03]  /*0320*/  HFMA2 R24, R16.H0_H0, R17.H0_H0, R24.H0_H0 ;  /* 0x2000001110187231 */ /* 0x010fc60000040818 */
[----:B------:R-:W3:Y:S04]  /*0330*/  LDG.E.U16 R17, desc[UR8][R4.64+0x4] ;  /* 0x0000040804117981 */ /* 0x000ee8000c1e1500 */
[----:B------:R-:W3:Y:S01]  /*0340*/  LDG.E.U16 R16, desc[UR8][R2.64+0x1000] ;  /* 0x0010000802107981 */ /* 0x000ee2000c1e1500 */
[----:B-----5:R-:W-:-:S03]  /*0350*/  HFMA2 R24, R19.H0_H0, R18.H0_H0, R24.H0_H0 ;  /* 0x2000001213187231 */ /* 0x020fc60000040818 */
[----:B------:R-:W4:Y:S04]  /*0360*/  LDG.E.U16 R19, desc[UR8][R4.64+0x6] ;  /* 0x0000060804137981 */ /* 0x000f28000c1e1500 */
[----:B------:R-:W4:Y:S01]  /*0370*/  LDG.E.U16 R18, desc[UR8][R2.64+0x1800] ;  /* 0x0018000802127981 */ /* 0x000f22000c1e1500 */
[----:B------:R-:W-:-:S03]  /*0380*/  HFMA2 R24, R23.H0_H0, R22.H0_H0, R24.H0_H0 ;  /* 0x2000001617187231 */ /* 0x000fc60000040818 */
[----:B------:R-:W5:Y:S04]  /*0390*/  LDG.E.U16 R23, desc[UR8][R4.64+0x8] ;  /* 0x0000080804177981 */ /* 0x000f68000c1e1500 */
[----:B------:R-:W5:Y:S01]  /*03a0*/  LDG.E.U16 R22, desc[UR8][R2.64+0x2000] ;  /* 0x0020000802167981 */ /* 0x000f62000c1e1500 */
[----:B------:R-:W-:-:S03]  /*03b0*/  HFMA2 R28, R21.H0_H0, R20.H0_H0, R24.H0_H0 ;  /* 0x20000014151c7231 */ /* 0x000fc60000040818 */
[----:B------:R-:W5:Y:S04]  /*03c0*/  LDG.E.U16 R25, desc[UR8][R4.64+0xa] ;  /* 0x00000a0804197981 */ /* 0x000f68000c1e1500 */
[----:B------:R-:W5:Y:S04]  /*03d0*/  LDG.E.U16 R24, desc[UR8][R2.64+0x2800] ;  /* 0x0028000802187981 */ /* 0x000f68000c1e1500 */
[----:B------:R0:W5:Y:S04]  /*03e0*/  LDG.E.U16 R20, desc[UR8][R4.64+0xc] ;  /* 0x00000c0804147981 */ /* 0x000168000c1e1500 */
[----:B------:R-:W5:Y:S04]  /*03f0*/  LDG.E.U16 R21, desc[UR8][R2.64+0x3000] ;  /* 0x0030000802157981 */ /* 0x000f68000c1e1500 */
[----:B------:R-:W5:Y:S01]  /*0400*/  LDG.E.U16 R26, desc[UR8][R2.64+0x3800] ;  /* 0x00380008021a7981 */ /* 0x000f62000c1e1500 */
[----:B------:R-:W-:-:S04]  /*0410*/  HFMA2 R9, R14.H0_H0, R9.H0_H0, R28.H0_H0 ;  /* 0x200000090e097231 */ /* 0x000fc8000004081c */
[----:B------:R-:W-:-:S04]  /*0420*/  HFMA2 R9, R15.H0_H0, R12.H0_H0, R9.H0_H0 ;  /* 0x2000000c0f097231 */ /* 0x000fc80000040809 */
[----:B------:R-:W-:Y:S01]  /*0430*/  HFMA2 R9, R13.H0_H0, R10.H0_H0, R9.H0_H0 ;  /* 0x2000000a0d097231 */ /* 0x000fe20000040809 */
[----:B------:R-:W-:-:S04]  /*0440*/  UIADD3 UR4, UPT, UPT, UR4, 0x10, URZ ;  /* 0x0000001004047890 */ /* 0x000fc8000fffe0ff */
[----:B------:R-:W-:Y:S01]  /*0450*/  UISETP.NE.AND UP0, UPT, UR4, 0x400, UPT ;  /* 0x000004000400788c */ /* 0x000fe2000bf05270 */
[----:B0-----:R-:W-:Y:S02]  /*0460*/  IADD3 R4, P0, PT, R4, 0x20, RZ ;  /* 0x0000002004047810 */ /* 0x001fe40007f1e0ff */
[----:B------:R-:W-:Y:S02]  /*0470*/  IADD3 R6, PT, PT, R6, 0x4000, RZ ;  /* 0x0000400006067810 */ /* 0x000fe40007ffe0ff */
[----:B------:R-:W-:Y:S01]  /*0480*/  IADD3.X R5, PT, PT, RZ, R5, RZ, P0, !PT ;  /* 0x00000005ff057210 */ /* 0x000fe200007fe4ff */
[----:B--2---:R-:W-:-:S04]  /*0490*/  HFMA2 R8, R11.H0_H0, R8.H0_H0, R9.H0_H0 ;  /* 0x200000080b087231 */ /* 0x004fc80000040809 */
[----:B---3--:R-:W-:-:S04]  /*04a0*/  HFMA2 R9, R17.H0_H0, R16.H0_H0, R8.H0_H0 ;  /* 0x2000001011097231 */ /* 0x008fc80000040808 */
[----:B----4-:R-:W-:-:S04]  /*04b0*/  HFMA2 R11, R19.H0_H0, R18.H0_H0, R9.H0_H0 ;  /* 0x20000012130b7231 */ /* 0x010fc80000040809 */
[----:B-----5:R-:W-:-:S04]  /*04c0*/  HFMA2 R12, R23.H0_H0, R22.H0_H0, R11.H0_H0 ;  /* 0x20000016170c7231 */ /* 0x020fc8000004080b */
[----:B------:R-:W-:-:S04]  /*04d0*/  HFMA2 R10, R25.H0_H0, R24.H0_H0, R12.H0_H0 ;  /* 0x20000018190a7231 */ /* 0x000fc8000004080c */
[----:B------:R-:W-:-:S04]  /*04e0*/  HFMA2 R13, R20.H0_H0, R21.H0_H0, R10.H0_H0 ;  /* 0x20000015140d7231 */ /* 0x000fc8000004080a */
[----:B------:R-:W-:Y:S01]  /*04f0*/  HFMA2 R26, R27.H0_H0, R26.H0_H0, R13.H0_H0 ;  /* 0x2000001a1b1a7231 */ /* 0x000fe2000004080d */
[----:B------:R-:W-:Y:S06]  /*0500*/  BRA.U UP0, `(.L_x_0) ;  /* 0xfffffffd001c7547 */ /* 0x000fec000b83ffff */
[----:B------:R-:W0:Y:S01]  /*0510*/  LDC.64 R2, c[0x0][0x390] ;  /* 0x0000e400ff027b82 */ /* 0x000e220000000a00 */
[----:B------:R-:W-:-:S05]  /*0520*/  IADD3 R7, PT, PT, R0, R7, RZ ;  /* 0x0000000700077210 */ /* 0x000fca0007ffe0ff */
[----:B0-----:R-:W-:-:S05]  /*0530*/  IMAD.WIDE R2, R7, 0x2, R2 ;  /* 0x0000000207027825 */ /* 0x001fca00078e0202 */
[----:B------:R-:W-:Y:S01]  /*0540*/  STG.E.U16 desc[UR8][R2.64], R26 ;  /* 0x0000001a02007986 */ /* 0x000fe2000c101508 */
[----:B------:R-:W-:Y:S05]  /*0550*/  EXIT ;  /* 0x000000000000794d */ /* 0x000fea0003800000 */
.L_x_1:
[----:B------:R-:W-:-:S00]  /*0560*/  BRA `(.L_x_1) ;  /* 0xfffffffc00fc7947 */ /* 0x000fc0000383ffff */
[----:B------:R-:W-:-:S00]  /*0570*/  NOP ;  /* 0x0000000000007918 */ /* 0x000fc00000000000 */
        /* <DEDUP_REMOVED lines=8> */
.L_x_2:


//--------------------- .nv.shared.reserved.0     --------------------------
	.section	.nv.shared.reserved.0,"aw",@nobits
	.weak		__nv_reservedSMEM_offset_0_alias
	.size		__nv_reservedSMEM_offset_0_alias, 0, 64
	.other		__nv_reservedSMEM_offset_0_alias,@"STO_CUDA_RESERVED_SHARED STV_DEFAULT"
__nv_reservedSMEM_offset_0_alias:
	.zero		0
	.zero		64


//--------------------- .nv.constant0._Z10matMulCUDAP6__halfS0_S0_ --------------------------
	.section	.nv.constant0._Z10matMulCUDAP6__halfS0_S0_,"a",@progbits
	.sectionflags	@""
	.align	4
.nv.constant0._Z10matMulCUDAP6__halfS0_S0_:
	.zero		920


//--------------------- SYMBOLS --------------------------

	.type		.nv.reservedSmem.offset0,@object
	.size		.nv.reservedSmem.offset0,0x4
